	.headerflags	@"EF_CUDA_TEXMODE_UNIFIED EF_CUDA_64BIT_ADDRESS EF_CUDA_ACCELERATORS EF_CUDA_SM90 EF_CUDA_VIRTUAL_SM(EF_CUDA_SM90)"
	.elftype	@"ET_EXEC"


//--------------------- .nv.info                  --------------------------
	.section	.nv.info,"",@"SHT_CUDA_INFO"
	.align	4


	//----- nvinfo : EIATTR_REGCOUNT
	.align		4
        /*0000*/ 	.byte	0x04, 0x2f
        /*0002*/ 	.short	(.L_1 - .L_0)
	.align		4
.L_0:
        /*0004*/ 	.word	index@(triton_poi_fused_convolution_relu_18)
        /*0008*/ 	.word	0x0000000c


	//----- nvinfo : EIATTR_MIN_STACK_SIZE
	.align		4
.L_1:
        /*000c*/ 	.byte	0x04, 0x12
        /*000e*/ 	.short	(.L_3 - .L_2)
	.align		4
.L_2:
        /*0010*/ 	.word	index@(triton_poi_fused_convolution_relu_18)
        /*0014*/ 	.word	0x00000000


	//----- nvinfo : EIATTR_FRAME_SIZE
	.align		4
.L_3:
        /*0018*/ 	.byte	0x04, 0x11
        /*001a*/ 	.short	(.L_5 - .L_4)
	.align		4
.L_4:
        /*001c*/ 	.word	index@(triton_poi_fused_convolution_relu_18)
        /*0020*/ 	.word	0x00000000


	//----- nvinfo : EIATTR_MIN_STACK_SIZE
	.align		4
.L_5:
        /*0024*/ 	.byte	0x04, 0x12
        /*0026*/ 	.short	(.L_7 - .L_6)
	.align		4
.L_6:
        /*0028*/ 	.word	index@(triton_poi_fused_convolution_relu_18)
        /*002c*/ 	.word	0x00000000
.L_7:


//--------------------- .nv.info.triton_poi_fused_convolution_relu_18 --------------------------
	.section	.nv.info.triton_poi_fused_convolution_relu_18,"",@"SHT_CUDA_INFO"
	.sectionflags	@""
	.align	4


	//----- nvinfo : EIATTR_CUDA_API_VERSION
	.align		4
        /*0000*/ 	.byte	0x04, 0x37
        /*0002*/ 	.short	(.L_9 - .L_8)
.L_8:
        /*0004*/ 	.word	0x0000007c


	//----- nvinfo : EIATTR_KPARAM_INFO
	.align		4
.L_9:
        /*0008*/ 	.byte	0x04, 0x17
        /*000a*/ 	.short	(.L_11 - .L_10)
.L_10:
        /*000c*/ 	.word	0x00000000
        /*0010*/ 	.short	0x0002
        /*0012*/ 	.short	0x0010
        /*0014*/ 	.byte	0x00, 0xf0, 0x11, 0x00


	//----- nvinfo : EIATTR_KPARAM_INFO
	.align		4
.L_11:
        /*0018*/ 	.byte	0x04, 0x17
        /*001a*/ 	.short	(.L_13 - .L_12)
.L_12:
        /*001c*/ 	.word	0x00000000
        /*0020*/ 	.short	0x0001
        /*0022*/ 	.short	0x0008
        /*0024*/ 	.byte	0x00, 0xf4, 0x21, 0x00


	//----- nvinfo : EIATTR_KPARAM_INFO
	.align		4
.L_13:
        /*0028*/ 	.byte	0x04, 0x17
        /*002a*/ 	.short	(.L_15 - .L_14)
.L_14:
        /*002c*/ 	.word	0x00000000
        /*0030*/ 	.short	0x0000
        /*0032*/ 	.short	0x0000
        /*0034*/ 	.byte	0x00, 0xf4, 0x21, 0x00


	//----- nvinfo : EIATTR_SPARSE_MMA_MASK
	.align		4
.L_15:
        /*0038*/ 	.byte	0x03, 0x50
        /*003a*/ 	.short	0x0000


	//----- nvinfo : EIATTR_MAXREG_COUNT
	.align		4
        /*003c*/ 	.byte	0x03, 0x1b
        /*003e*/ 	.short	0x00ff


	//----- nvinfo : EIATTR_EXIT_INSTR_OFFSETS
	.align		4
        /*0040*/ 	.byte	0x04, 0x1c
        /*0042*/ 	.short	(.L_17 - .L_16)


	//   ....[0]....
.L_16:
        /*0044*/ 	.word	0x00000160


	//   ....[1]....
        /*0048*/ 	.word	0x00000180


	//----- nvinfo : EIATTR_REQNTID
	.align		4
.L_17:
        /*004c*/ 	.byte	0x04, 0x10
        /*004e*/ 	.short	(.L_19 - .L_18)
.L_18:
        /*0050*/ 	.word	0x00000080
        /*0054*/ 	.word	0x00000001
        /*0058*/ 	.word	0x00000001


	//----- nvinfo : EIATTR_CBANK_PARAM_SIZE
	.align		4
.L_19:
        /*005c*/ 	.byte	0x03, 0x19
        /*005e*/ 	.short	0x0014


	//----- nvinfo : EIATTR_PARAM_CBANK
	.align		4
        /*0060*/ 	.byte	0x04, 0x0a
        /*0062*/ 	.short	(.L_21 - .L_20)
	.align		4
.L_20:
        /*0064*/ 	.word	index@(.nv.constant0.triton_poi_fused_convolution_relu_18)
        /*0068*/ 	.short	0x0210
        /*006a*/ 	.short	0x0014


	//----- nvinfo : EIATTR_SW_WAR
	.align		4
.L_21:
        /*006c*/ 	.byte	0x04, 0x36
        /*006e*/ 	.short	(.L_23 - .L_22)
.L_22:
        /*0070*/ 	.word	0x00000008
.L_23:


//--------------------- .nv.callgraph             --------------------------
	.section	.nv.callgraph,"",@"SHT_CUDA_CALLGRAPH"
	.align	4
	.sectionentsize	8
	.align		4
        /*0000*/ 	.word	0x00000000
	.align		4
        /*0004*/ 	.word	0xffffffff
	.align		4
        /*0008*/ 	.word	0x00000000
	.align		4
        /*000c*/ 	.word	0xfffffffe
	.align		4
        /*0010*/ 	.word	0x00000000
	.align		4
        /*0014*/ 	.word	0xfffffffd
	.align		4
        /*0018*/ 	.word	0x00000000
	.align		4
        /*001c*/ 	.word	0xfffffffc


//--------------------- .text.triton_poi_fused_convolution_relu_18 --------------------------
	.section	.text.triton_poi_fused_convolution_relu_18,"ax",@progbits
	.align	128
        .global         triton_poi_fused_convolution_relu_18
        .type           triton_poi_fused_convolution_relu_18,@function
        .size           triton_poi_fused_convolution_relu_18,(.L_x_1 - triton_poi_fused_convolution_relu_18)
        .other          triton_poi_fused_convolution_relu_18,@"STO_CUDA_ENTRY STV_DEFAULT"
triton_poi_fused_convolution_relu_18:
.text.triton_poi_fused_convolution_relu_18:
[----:B------:R-:W0:Y:S02]  /*0000*/  LDC R1, c[0x0][0x28] ;  /* 0x00000a00ff017b82 */ /* 0x000e240000000800 */
[----:B------:R-:W1:Y:S01]  /*0010*/  S2R R0, SR_TID.X ;  /* 0x0000000000007919 */ /* 0x000e620000002100 */
[----:B------:R-:W2:Y:S01]  /*0020*/  LDC.64 R2, c[0x0][0x210] ;  /* 0x00008400ff027b82 */ /* 0x000ea20000000a00 */
[----:B------:R-:W-:Y:S01]  /*0030*/  ULDC.64 UR4, c[0x0][0x208] ;  /* 0x0000820000047ab9 */ /* 0x000fe20000000a00 */
[----:B------:R-:W3:Y:S06]  /*0040*/  S2R R7, SR_CTAID.X ;  /* 0x0000000000077919 */ /* 0x000eec0000002500 */
[----:B------:R-:W4:Y:S01]  /*0050*/  LDC.64 R4, c[0x0][0x218] ;  /* 0x00008600ff047b82 */ /* 0x000f220000000a00 */
[----:B-1----:R-:W-:-:S05]  /*0060*/  LOP3.LUT R0, R0, 0x7f, RZ, 0xc0, !PT ;  /* 0x0000007f00007812 */ /* 0x002fca00078ec0ff */
[----:B---3--:R-:W-:-:S04]  /*0070*/  IMAD R7, R7, 0x80, R0 ;  /* 0x0000008007077824 */ /* 0x008fc800078e0200 */
[C---:B------:R-:W-:Y:S01]  /*0080*/  IMAD.HI R0, R7.reuse, 0x2aaaaaab, RZ ;  /* 0x2aaaaaab07007827 */ /* 0x040fe200078e02ff */
[----:B------:R-:W-:-:S03]  /*0090*/  ISETP.GE.AND P1, PT, R7, 0x24c0, PT ;  /* 0x000024c00700780c */ /* 0x000fc60003f26270 */
[----:B--2---:R-:W-:Y:S01]  /*00a0*/  IMAD.WIDE R2, R7, 0x4, R2 ;  /* 0x0000000407027825 */ /* 0x004fe200078e0202 */
[----:B------:R-:W-:-:S04]  /*00b0*/  SHF.R.U32.HI R9, RZ, 0x1f, R0 ;  /* 0x0000001fff097819 */ /* 0x000fc80000011600 */
[----:B------:R-:W-:-:S05]  /*00c0*/  LEA.HI R0, R0, R9, RZ, 0x1d ;  /* 0x0000000900007211 */ /* 0x000fca00078fe8ff */
[----:B------:R-:W-:Y:S01]  /*00d0*/  IMAD R9, R0, -0x30, R7 ;  /* 0xffffffd000097824 */ /* 0x000fe200078e0207 */
[----:B------:R-:W-:Y:S01]  /*00e0*/  HFMA2.MMA R0, -RZ, RZ, 0, 0 ;  /* 0x00000000ff007435 */ /* 0x000fe200000001ff */
[----:B------:R-:W-:Y:S02]  /*00f0*/  IMAD.MOV.U32 R7, RZ, RZ, RZ ;  /* 0x000000ffff077224 */ /* 0x000fe400078e00ff */
[----:B----4-:R-:W-:-:S05]  /*0100*/  IMAD.WIDE R4, R9, 0x4, R4 ;  /* 0x0000000409047825 */ /* 0x010fca00078e0204 */
[----:B------:R-:W2:Y:S04]  /*0110*/  @!P1 LDG.E.EL R7, desc[UR4][R4.64] ;  /* 0x0000000404079981 */ /* 0x000ea8000c2e1900 */
[----:B------:R-:W2:Y:S02]  /*0120*/  @!P1 LDG.E R0, desc[UR4][R2.64] ;  /* 0x0000000402009981 */ /* 0x000ea4000c1e1900 */
[----:B--2---:R-:W-:Y:S01]  /*0130*/  FADD R6, R7, R0 ;  /* 0x0000000007067221 */ /* 0x004fe20000000000 */
[----:B------:R-:W-:-:S04]  /*0140*/  FSETP.GEU.AND P0, PT, R0, -R7, PT ;  /* 0x800000070000720b */ /* 0x000fc80003f0e000 */
[----:B------:R-:W-:Y:S01]  /*0150*/  FSEL R7, R6, RZ, P0 ;  /* 0x000000ff06077208 */ /* 0x000fe20000000000 */
[----:B------:R-:W-:Y:S08]  /*0160*/  @P1 EXIT ;  /* 0x000000000000194d */ /* 0x000ff00003800000 */
[----:B------:R-:W-:Y:S01]  /*0170*/  STG.E desc[UR4][R2.64], R7 ;  /* 0x0000000702007986 */ /* 0x000fe2000c101904 */
[----:B------:R-:W-:Y:S05]  /*0180*/  EXIT ;  /* 0x000000000000794d */ /* 0x000fea0003800000 */
.L_x_0:
[----:B------:R-:W-:-:S00]  /*0190*/  BRA `(.L_x_0) ;  /* 0xfffffffc00fc7947 */ /* 0x000fc0000383ffff */
[----:B------:R-:W-:-:S00]  /*01a0*/  NOP ;  /* 0x0000000000007918 */ /* 0x000fc00000000000 */
        /* <DEDUP_REMOVED lines=13> */
.L_x_1:


//--------------------- .nv.constant0.triton_poi_fused_convolution_relu_18 --------------------------
	.section	.nv.constant0.triton_poi_fused_convolution_relu_18,"a",@progbits
	.sectionflags	@""
	.align	4
.nv.constant0.triton_poi_fused_convolution_relu_18:
	.zero		548
